	.headerflags	@"EF_CUDA_TEXMODE_UNIFIED EF_CUDA_64BIT_ADDRESS EF_CUDA_SM89 EF_CUDA_VIRTUAL_SM(EF_CUDA_SM89)"
	.elftype	@"ET_EXEC"


//--------------------- .nv.info                  --------------------------
	.section	.nv.info,"",@"SHT_CUDA_INFO"
	.align	4


	//----- nvinfo : EIATTR_REGCOUNT
	.align		4
        /*0000*/ 	.byte	0x04, 0x2f
        /*0002*/ 	.short	(.L_1 - .L_0)
	.align		4
.L_0:
        /*0004*/ 	.word	index@(triton__0d1d2d3d4d56789de)
        /*0008*/ 	.word	0x00000022


	//----- nvinfo : EIATTR_MAX_STACK_SIZE
	.align		4
.L_1:
        /*000c*/ 	.byte	0x04, 0x23
        /*000e*/ 	.short	(.L_3 - .L_2)
	.align		4
.L_2:
        /*0010*/ 	.word	index@(triton__0d1d2d3d4d56789de)
        /*0014*/ 	.word	0x00000000


	//----- nvinfo : EIATTR_MIN_STACK_SIZE
	.align		4
.L_3:
        /*0018*/ 	.byte	0x04, 0x12
        /*001a*/ 	.short	(.L_5 - .L_4)
	.align		4
.L_4:
        /*001c*/ 	.word	index@(triton__0d1d2d3d4d56789de)
        /*0020*/ 	.word	0x00000000


	//----- nvinfo : EIATTR_FRAME_SIZE
	.align		4
.L_5:
        /*0024*/ 	.byte	0x04, 0x11
        /*0026*/ 	.short	(.L_7 - .L_6)
	.align		4
.L_6:
        /*0028*/ 	.word	index@(triton__0d1d2d3d4d56789de)
        /*002c*/ 	.word	0x00000000
.L_7:


//--------------------- .nv.info.triton__0d1d2d3d4d56789de --------------------------
	.section	.nv.info.triton__0d1d2d3d4d56789de,"",@"SHT_CUDA_INFO"
	.align	4


	//----- nvinfo : EIATTR_CUDA_API_VERSION
	.align		4
        /*0000*/ 	.byte	0x04, 0x37
        /*0002*/ 	.short	(.L_9 - .L_8)
.L_8:
        /*0004*/ 	.word	0x0000007b


	//----- nvinfo : EIATTR_PARAM_CBANK
	.align		4
.L_9:
        /*0008*/ 	.byte	0x04, 0x0a
        /*000a*/ 	.short	(.L_11 - .L_10)
	.align		4
.L_10:
        /*000c*/ 	.word	index@(.nv.constant0.triton__0d1d2d3d4d56789de)
        /*0010*/ 	.short	0x0160
        /*0012*/ 	.short	0x003c


	//----- nvinfo : EIATTR_CBANK_PARAM_SIZE
	.align		4
.L_11:
        /*0014*/ 	.byte	0x03, 0x19
        /*0016*/ 	.short	0x003c


	//----- nvinfo : EIATTR_KPARAM_INFO
	.align		4
        /*0018*/ 	.byte	0x04, 0x17
        /*001a*/ 	.short	(.L_13 - .L_12)
.L_12:
        /*001c*/ 	.word	0x00000000
        /*0020*/ 	.short	0x0009
        /*0022*/ 	.short	0x0038
        /*0024*/ 	.byte	0x00, 0xf0, 0x11, 0x00


	//----- nvinfo : EIATTR_KPARAM_INFO
	.align		4
.L_13:
        /*0028*/ 	.byte	0x04, 0x17
        /*002a*/ 	.short	(.L_15 - .L_14)
.L_14:
        /*002c*/ 	.word	0x00000000
        /*0030*/ 	.short	0x0008
        /*0032*/ 	.short	0x0034
        /*0034*/ 	.byte	0x00, 0xf0, 0x11, 0x00


	//----- nvinfo : EIATTR_KPARAM_INFO
	.align		4
.L_15:
        /*0038*/ 	.byte	0x04, 0x17
        /*003a*/ 	.short	(.L_17 - .L_16)
.L_16:
        /*003c*/ 	.word	0x00000000
        /*0040*/ 	.short	0x0007
        /*0042*/ 	.short	0x0030
        /*0044*/ 	.byte	0x00, 0xf0, 0x11, 0x00


	//----- nvinfo : EIATTR_KPARAM_INFO
	.align		4
.L_17:
        /*0048*/ 	.byte	0x04, 0x17
        /*004a*/ 	.short	(.L_19 - .L_18)
.L_18:
        /*004c*/ 	.word	0x00000000
        /*0050*/ 	.short	0x0006
        /*0052*/ 	.short	0x002c
        /*0054*/ 	.byte	0x00, 0xf0, 0x11, 0x00


	//----- nvinfo : EIATTR_KPARAM_INFO
	.align		4
.L_19:
        /*0058*/ 	.byte	0x04, 0x17
        /*005a*/ 	.short	(.L_21 - .L_20)
.L_20:
        /*005c*/ 	.word	0x00000000
        /*0060*/ 	.short	0x0005
        /*0062*/ 	.short	0x0028
        /*0064*/ 	.byte	0x00, 0xf0, 0x11, 0x00


	//----- nvinfo : EIATTR_KPARAM_INFO
	.align		4
.L_21:
        /*0068*/ 	.byte	0x04, 0x17
        /*006a*/ 	.short	(.L_23 - .L_22)
.L_22:
        /*006c*/ 	.word	0x00000000
        /*0070*/ 	.short	0x0004
        /*0072*/ 	.short	0x0020
        /*0074*/ 	.byte	0x00, 0xf0, 0x21, 0x00


	//----- nvinfo : EIATTR_KPARAM_INFO
	.align		4
.L_23:
        /*0078*/ 	.byte	0x04, 0x17
        /*007a*/ 	.short	(.L_25 - .L_24)
.L_24:
        /*007c*/ 	.word	0x00000000
        /*0080*/ 	.short	0x0003
        /*0082*/ 	.short	0x0018
        /*0084*/ 	.byte	0x00, 0xf0, 0x21, 0x00


	//----- nvinfo : EIATTR_KPARAM_INFO
	.align		4
.L_25:
        /*0088*/ 	.byte	0x04, 0x17
        /*008a*/ 	.short	(.L_27 - .L_26)
.L_26:
        /*008c*/ 	.word	0x00000000
        /*0090*/ 	.short	0x0002
        /*0092*/ 	.short	0x0010
        /*0094*/ 	.byte	0x00, 0xf0, 0x21, 0x00


	//----- nvinfo : EIATTR_KPARAM_INFO
	.align		4
.L_27:
        /*0098*/ 	.byte	0x04, 0x17
        /*009a*/ 	.short	(.L_29 - .L_28)
.L_28:
        /*009c*/ 	.word	0x00000000
        /*00a0*/ 	.short	0x0001
        /*00a2*/ 	.short	0x0008
        /*00a4*/ 	.byte	0x00, 0xf0, 0x21, 0x00


	//----- nvinfo : EIATTR_KPARAM_INFO
	.align		4
.L_29:
        /*00a8*/ 	.byte	0x04, 0x17
        /*00aa*/ 	.short	(.L_31 - .L_30)
.L_30:
        /*00ac*/ 	.word	0x00000000
        /*00b0*/ 	.short	0x0000
        /*00b2*/ 	.short	0x0000
        /*00b4*/ 	.byte	0x00, 0xf0, 0x21, 0x00


	//----- nvinfo : EIATTR_MAXREG_COUNT
	.align		4
.L_31:
        /*00b8*/ 	.byte	0x03, 0x1b
        /*00ba*/ 	.short	0x00ff


	//----- nvinfo : EIATTR_COOP_GROUP_MASK_REGIDS
	.align		4
        /*00bc*/ 	.byte	0x04, 0x29
        /*00be*/ 	.short	(.L_33 - .L_32)


	//   ....[0]....
.L_32:
        /*00c0*/ 	.word	0xffffffff


	//   ....[1]....
        /*00c4*/ 	.word	0xffffffff


	//   ....[2]....
        /*00c8*/ 	.word	0xffffffff


	//   ....[3]....
        /*00cc*/ 	.word	0xffffffff


	//   ....[4]....
        /*00d0*/ 	.word	0xffffffff


	//   ....[5]....
        /*00d4*/ 	.word	0xffffffff


	//   ....[6]....
        /*00d8*/ 	.word	0xffffffff


	//   ....[7]....
        /*00dc*/ 	.word	0xffffffff


	//   ....[8]....
        /*00e0*/ 	.word	0xffffffff


	//   ....[9]....
        /*00e4*/ 	.word	0xffffffff


	//   ....[10]....
        /*00e8*/ 	.word	0xffffffff


	//   ....[11]....
        /*00ec*/ 	.word	0xffffffff


	//   ....[12]....
        /*00f0*/ 	.word	0xffffffff


	//   ....[13]....
        /*00f4*/ 	.word	0xffffffff


	//   ....[14]....
        /*00f8*/ 	.word	0xffffffff


	//   ....[15]....
        /*00fc*/ 	.word	0xffffffff


	//   ....[16]....
        /*0100*/ 	.word	0xffffffff


	//   ....[17]....
        /*0104*/ 	.word	0xffffffff


	//   ....[18]....
        /*0108*/ 	.word	0xffffffff


	//   ....[19]....
        /*010c*/ 	.word	0xffffffff


	//   ....[20]....
        /*0110*/ 	.word	0xffffffff


	//----- nvinfo : EIATTR_COOP_GROUP_INSTR_OFFSETS
	.align		4
.L_33:
        /*0114*/ 	.byte	0x04, 0x28
        /*0116*/ 	.short	(.L_35 - .L_34)


	//   ....[0]....
.L_34:
        /*0118*/ 	.word	0x00000610


	//   ....[1]....
        /*011c*/ 	.word	0x00000820


	//   ....[2]....
        /*0120*/ 	.word	0x00000910


	//   ....[3]....
        /*0124*/ 	.word	0x00000980


	//   ....[4]....
        /*0128*/ 	.word	0x000009c0


	//   ....[5]....
        /*012c*/ 	.word	0x00000a60


	//   ....[6]....
        /*0130*/ 	.word	0x00000ad0


	//   ....[7]....
        /*0134*/ 	.word	0x00000b20


	//   ....[8]....
        /*0138*/ 	.word	0x00000bd0


	//   ....[9]....
        /*013c*/ 	.word	0x00000c20


	//   ....[10]....
        /*0140*/ 	.word	0x00000cc0


	//   ....[11]....
        /*0144*/ 	.word	0x00000d10


	//   ....[12]....
        /*0148*/ 	.word	0x00000d60


	//   ....[13]....
        /*014c*/ 	.word	0x00000e50


	//   ....[14]....
        /*0150*/ 	.word	0x00000e90


	//   ....[15]....
        /*0154*/ 	.word	0x00001000


	//   ....[16]....
        /*0158*/ 	.word	0x00001010


	//   ....[17]....
        /*015c*/ 	.word	0x00001060


	//   ....[18]....
        /*0160*/ 	.word	0x000010a0


	//   ....[19]....
        /*0164*/ 	.word	0x000011a0


	//   ....[20]....
        /*0168*/ 	.word	0x000011d0


	//----- nvinfo : EIATTR_EXIT_INSTR_OFFSETS
	.align		4
.L_35:
        /*016c*/ 	.byte	0x04, 0x1c
        /*016e*/ 	.short	(.L_37 - .L_36)


	//   ....[0]....
.L_36:
        /*0170*/ 	.word	0x00001350


	//   ....[1]....
        /*0174*/ 	.word	0x00001390


	//----- nvinfo : EIATTR_MAX_THREADS
	.align		4
.L_37:
        /*0178*/ 	.byte	0x04, 0x05
        /*017a*/ 	.short	(.L_39 - .L_38)
.L_38:
        /*017c*/ 	.word	0x00000080
        /*0180*/ 	.word	0x00000001
        /*0184*/ 	.word	0x00000001
.L_39:


//--------------------- .nv.rel.action            --------------------------
	.section	.nv.rel.action,"",@"SHT_CUDA_RELOCINFO"
	.align	8
	.sectionentsize	8
        /*0000*/ 	.byte	0x73, 0x00, 0x00, 0x00, 0x00, 0x00, 0x00, 0x00, 0x00, 0x00, 0x00, 0x11, 0x25, 0x00, 0x05, 0x36


//--------------------- .nv.constant0.triton__0d1d2d3d4d56789de --------------------------
	.section	.nv.constant0.triton__0d1d2d3d4d56789de,"a",@progbits
	.align	4
.nv.constant0.triton__0d1d2d3d4d56789de:
	.zero		412


//--------------------- .text.triton__0d1d2d3d4d56789de --------------------------
	.section	.text.triton__0d1d2d3d4d56789de,"ax",@progbits
	.sectionflags	@"SHF_BARRIERS=1"
	.sectioninfo	@"SHI_REGISTERS=34"
	.align	128
        .global         triton__0d1d2d3d4d56789de
        .type           triton__0d1d2d3d4d56789de,@function
        .size           triton__0d1d2d3d4d56789de,(.L_x_1 - triton__0d1d2d3d4d56789de)
        .other          triton__0d1d2d3d4d56789de,@"STO_CUDA_ENTRY STV_DEFAULT"
triton__0d1d2d3d4d56789de:
.text.triton__0d1d2d3d4d56789de:
[----:B------:R-:W-:-:S02]  /*0000*/  MOV R1, c[0x0][0x28] ;  /* 0x00000a0000017a02 */ /* 0x000fc40000000f00 */
[----:B------:R-:W0:Y:S01]  /*0010*/  S2R R4, SR_TID.X ;  /* 0x0000000000047919 */ /* 0x000e220000002100 */
[----:B------:R-:W-:Y:S01]  /*0020*/  MOV R0, 0x2 ;  /* 0x0000000200007802 */ /* 0x000fe20000000f00 */
[----:B------:R-:W-:Y:S01]  /*0030*/  CS2R R8, SRZ ;  /* 0x0000000000087805 */ /* 0x000fe2000001ff00 */
[----:B------:R-:W-:Y:S01]  /*0040*/  ULDC.64 UR4, c[0x0][0x118] ;  /* 0x0000460000047ab9 */ /* 0x000fe20000000a00 */
[----:B0-----:R-:W-:-:S04]  /*0050*/  LOP3.LUT R2, R4, 0x7f, RZ, 0xc0, !PT ;  /* 0x0000007f04027812 */ /* 0x001fc800078ec0ff */
[C---:B------:R-:W-:Y:S02]  /*0060*/  ISETP.GE.U32.AND P1, PT, R2.reuse, 0x50, PT ;  /* 0x000000500200780c */ /* 0x040fe40003f26070 */
[----:B------:R-:W-:-:S05]  /*0070*/  SHF.L.U32 R11, R2, 0x2, RZ ;  /* 0x00000002020b7819 */ /* 0x000fca00000006ff */
[----:B------:R-:W-:-:S06]  /*0080*/  IMAD.WIDE.U32 R10, R11, R0, c[0x0][0x168] ;  /* 0x00005a000b0a7625 */ /* 0x000fcc00078e0000 */
[----:B------:R0:W2:Y:S01]  /*0090*/  @!P1 LDG.E.EL.64 R8, [R10.64] ;  /* 0x000000040a089981 */ /* 0x0000a2000c2e1b00 */
[----:B------:R-:W-:Y:S02]  /*00a0*/  IABS R15, c[0x0][0x188] ;  /* 0x00006200000f7a13 */ /* 0x000fe40000000000 */
[----:B------:R-:W-:Y:S01]  /*00b0*/  MOV R19, c[0x0][0x190] ;  /* 0x0000640000137a02 */ /* 0x000fe20000000f00 */
[----:B------:R-:W0:Y:S01]  /*00c0*/  S2R R7, SR_CTAID.X ;  /* 0x0000000000077919 */ /* 0x000e220000002500 */
[----:B------:R-:W1:Y:S03]  /*00d0*/  I2F.RP R14, R15 ;  /* 0x0000000f000e7306 */ /* 0x000e660000209400 */
[----:B------:R-:W-:-:S05]  /*00e0*/  IMAD R19, R19, c[0x0][0x18c], RZ ;  /* 0x0000630013137a24 */ /* 0x000fca00078e02ff */
[----:B-1----:R-:W1:Y:S01]  /*00f0*/  MUFU.RCP R14, R14 ;  /* 0x0000000e000e7308 */ /* 0x002e620000001000 */
[----:B0-----:R-:W-:Y:S02]  /*0100*/  IABS R10, R7 ;  /* 0x00000007000a7213 */ /* 0x001fe40000000000 */
[----:B-1----:R-:W-:-:S05]  /*0110*/  IADD3 R12, R14, 0xffffffe, RZ ;  /* 0x0ffffffe0e0c7810 */ /* 0x002fca0007ffe0ff */
[----:B------:R0:W1:Y:S02]  /*0120*/  F2I.FTZ.U32.TRUNC.NTZ R13, R12 ;  /* 0x0000000c000d7305 */ /* 0x000064000021f000 */
[----:B0-----:R-:W-:Y:S02]  /*0130*/  MOV R12, RZ ;  /* 0x000000ff000c7202 */ /* 0x001fe40000000f00 */
[----:B-1----:R-:W-:-:S05]  /*0140*/  IADD3 R16, RZ, -R13, RZ ;  /* 0x8000000dff107210 */ /* 0x002fca0007ffe0ff */
[----:B------:R-:W-:-:S04]  /*0150*/  IMAD R17, R16, R15, RZ ;  /* 0x0000000f10117224 */ /* 0x000fc800078e02ff */
[----:B------:R-:W-:-:S06]  /*0160*/  IMAD.HI.U32 R13, R13, R17, R12 ;  /* 0x000000110d0d7227 */ /* 0x000fcc00078e000c */
[----:B------:R-:W-:-:S05]  /*0170*/  IMAD.HI.U32 R13, R13, R10, RZ ;  /* 0x0000000a0d0d7227 */ /* 0x000fca00078e00ff */
[----:B------:R-:W-:-:S05]  /*0180*/  IADD3 R11, -R13, RZ, RZ ;  /* 0x000000ff0d0b7210 */ /* 0x000fca0007ffe1ff */
[----:B------:R-:W-:Y:S02]  /*0190*/  IMAD R10, R15, R11, R10 ;  /* 0x0000000b0f0a7224 */ /* 0x000fe400078e020a */
[----:B------:R-:W-:-:S03]  /*01a0*/  IMAD R11, R19, 0x140, RZ ;  /* 0x00000140130b7824 */ /* 0x000fc600078e02ff */
[----:B------:R-:W-:-:S13]  /*01b0*/  ISETP.GT.U32.AND P3, PT, R15, R10, PT ;  /* 0x0000000a0f00720c */ /* 0x000fda0003f64070 */
[-C--:B------:R-:W-:Y:S02]  /*01c0*/  @!P3 IADD3 R10, R10, -R15.reuse, RZ ;  /* 0x8000000f0a0ab210 */ /* 0x080fe40007ffe0ff */
[----:B------:R-:W-:Y:S02]  /*01d0*/  @!P3 IADD3 R13, R13, 0x1, RZ ;  /* 0x000000010d0db810 */ /* 0x000fe40007ffe0ff */
[----:B------:R-:W-:Y:S02]  /*01e0*/  ISETP.GE.U32.AND P0, PT, R10, R15, PT ;  /* 0x0000000f0a00720c */ /* 0x000fe40003f06070 */
[----:B------:R-:W-:Y:S02]  /*01f0*/  LOP3.LUT R10, R7, c[0x0][0x188], RZ, 0x3c, !PT ;  /* 0x00006200070a7a12 */ /* 0x000fe400078e3cff */
[----:B------:R-:W-:Y:S02]  /*0200*/  ISETP.NE.AND P3, PT, RZ, c[0x0][0x188], PT ;  /* 0x00006200ff007a0c */ /* 0x000fe40003f65270 */
[----:B------:R-:W-:-:S02]  /*0210*/  ISETP.GE.AND P2, PT, R10, RZ, PT ;  /* 0x000000ff0a00720c */ /* 0x000fc40003f46270 */
[----:B------:R-:W-:-:S05]  /*0220*/  LOP3.LUT R15, R2, 0x100, RZ, 0xfc, !PT ;  /* 0x00000100020f7812 */ /* 0x000fca00078efcff */
[----:B------:R-:W-:Y:S02]  /*0230*/  @P0 IADD3 R13, R13, 0x1, RZ ;  /* 0x000000010d0d0810 */ /* 0x000fe40007ffe0ff */
[----:B------:R-:W-:-:S04]  /*0240*/  ISETP.GE.AND P0, PT, R7, c[0x0][0x194], PT ;  /* 0x0000650007007a0c */ /* 0x000fc80003f06270 */
[----:B------:R-:W-:Y:S02]  /*0250*/  @!P2 IADD3 R13, -R13, RZ, RZ ;  /* 0x000000ff0d0da210 */ /* 0x000fe40007ffe1ff */
[----:B------:R-:W-:Y:S02]  /*0260*/  @!P3 LOP3.LUT R13, RZ, c[0x0][0x188], RZ, 0x33, !PT ;  /* 0x00006200ff0dba12 */ /* 0x000fe400078e33ff */
[----:B------:R-:W-:Y:S02]  /*0270*/  ISETP.LT.U32.AND P2, PT, R15, 0x140, !P0 ;  /* 0x000001400f00780c */ /* 0x000fe40004741070 */
[----:B------:R-:W-:-:S05]  /*0280*/  IADD3 R10, -R13, RZ, RZ ;  /* 0x000000ff0d0a7210 */ /* 0x000fca0007ffe1ff */
[----:B------:R-:W-:-:S04]  /*0290*/  IMAD R10, R10, c[0x0][0x188], R7 ;  /* 0x000062000a0a7a24 */ /* 0x000fc800078e0207 */
[----:B------:R-:W-:Y:S01]  /*02a0*/  IMAD R10, R13, R11, R10 ;  /* 0x0000000b0d0a7224 */ /* 0x000fe200078e020a */
[----:B------:R-:W-:-:S03]  /*02b0*/  PRMT R11, RZ, 0x7610, R11 ;  /* 0x00007610ff0b7816 */ /* 0x000fc6000000000b */
[----:B------:R-:W-:-:S05]  /*02c0*/  IMAD R21, R2, R19, R10 ;  /* 0x0000001302157224 */ /* 0x000fca00078e020a */
[----:B------:R-:W-:-:S05]  /*02d0*/  LEA R29, R19, R21, 0x7 ;  /* 0x00000015131d7211 */ /* 0x000fca00078e38ff */
[-C--:B------:R-:W-:Y:S01]  /*02e0*/  IMAD.WIDE R16, R29, R0.reuse, c[0x0][0x160] ;  /* 0x000058001d107625 */ /* 0x080fe200078e0200 */
[----:B------:R-:W-:Y:S02]  /*02f0*/  PRMT R10, RZ, 0x7610, R10 ;  /* 0x00007610ff0a7816 */ /* 0x000fe4000000000a */
[----:B------:R-:W-:Y:S01]  /*0300*/  LEA R31, R19, R29, 0x7 ;  /* 0x0000001d131f7211 */ /* 0x000fe200078e38ff */
[-C--:B------:R-:W-:Y:S01]  /*0310*/  IMAD.WIDE R18, R21, R0.reuse, c[0x0][0x160] ;  /* 0x0000580015127625 */ /* 0x080fe200078e0200 */
[----:B------:R0:W3:Y:S01]  /*0320*/  @!P0 LDG.E.EL.U16 R11, [R16.64] ;  /* 0x00000004100b8981 */ /* 0x0000e2000c2e1500 */
[----:B------:R-:W-:Y:S02]  /*0330*/  PRMT R14, RZ, 0x7610, R14 ;  /* 0x00007610ff0e7816 */ /* 0x000fe4000000000e */
[-C--:B------:R-:W-:Y:S01]  /*0340*/  IMAD.WIDE R12, R31, R0.reuse, c[0x0][0x160] ;  /* 0x000058001f0c7625 */ /* 0x080fe200078e0200 */
[----:B------:R1:W4:Y:S03]  /*0350*/  @!P0 LDG.E.EL.U16 R10, [R18.64] ;  /* 0x00000004120a8981 */ /* 0x000326000c2e1500 */
[----:B------:R-:W-:Y:S01]  /*0360*/  IMAD.WIDE R20, R21, R0, c[0x0][0x170] ;  /* 0x00005c0015147625 */ /* 0x000fe200078e0200 */
[----:B0-----:R-:W-:-:S03]  /*0370*/  PRMT R16, RZ, 0x7610, R16 ;  /* 0x00007610ff107816 */ /* 0x001fc60000000010 */
[----:B-1----:R-:W-:Y:S01]  /*0380*/  IMAD.WIDE R18, R29, R0, c[0x0][0x170] ;  /* 0x00005c001d127625 */ /* 0x002fe200078e0200 */
[----:B--2---:R-:W-:Y:S02]  /*0390*/  SEL R23, R8, RZ, !P1 ;  /* 0x000000ff08177207 */ /* 0x004fe40004800000 */
[----:B------:R-:W-:Y:S02]  /*03a0*/  SEL R9, R9, RZ, !P1 ;  /* 0x000000ff09097207 */ /* 0x000fe40004800000 */
[----:B------:R-:W-:Y:S02]  /*03b0*/  PRMT R8, RZ, 0x7610, R8 ;  /* 0x00007610ff087816 */ /* 0x000fe40000000008 */
[----:B------:R-:W-:Y:S02]  /*03c0*/  SHF.R.U32.HI R25, RZ, 0x10, R23 ;  /* 0x00000010ff197819 */ /* 0x000fe40000011617 */
[----:B------:R-:W-:Y:S01]  /*03d0*/  SHF.R.U32.HI R27, RZ, 0x10, R9 ;  /* 0x00000010ff1b7819 */ /* 0x000fe20000011609 */
[----:B------:R-:W-:Y:S04]  /*03e0*/  STS.U16 [R2.X16], R23 ;  /* 0x0000001702007388 */ /* 0x000fe8000000c400 */
[----:B------:R0:W2:Y:S04]  /*03f0*/  @P2 LDG.E.EL.U16 R8, [R12.64] ;  /* 0x000000040c082981 */ /* 0x0000a8000c2e1500 */
[----:B------:R-:W-:Y:S04]  /*0400*/  STS.U16 [R2.X16+0x8], R9 ;  /* 0x0000080902007388 */ /* 0x000fe8000000c400 */
[----:B------:R-:W-:Y:S04]  /*0410*/  STS.U16 [R2.X16+0x4], R25 ;  /* 0x0000041902007388 */ /* 0x000fe8000000c400 */
[----:B------:R-:W-:Y:S01]  /*0420*/  STS.U16 [R2.X16+0xc], R27 ;  /* 0x00000c1b02007388 */ /* 0x000fe2000000c400 */
[----:B0-----:R-:W-:-:S03]  /*0430*/  PRMT R13, RZ, 0x7610, R13 ;  /* 0x00007610ff0d7816 */ /* 0x001fc6000000000d */
[----:B------:R-:W-:Y:S06]  /*0440*/  BAR.SYNC 0x0 ;  /* 0x0000000000007b1d */ /* 0x000fec0000000000 */
[----:B------:R0:W5:Y:S01]  /*0450*/  @!P0 LDG.E.EL.U16 R14, [R18.64] ;  /* 0x00000004120e8981 */ /* 0x000162000c2e1500 */
[----:B------:R-:W-:-:S03]  /*0460*/  IMAD.WIDE R22, R31, R0, c[0x0][0x170] ;  /* 0x00005c001f167625 */ /* 0x000fc600078e0200 */
[----:B------:R1:W5:Y:S04]  /*0470*/  @!P0 LDG.E.EL.U16 R16, [R20.64] ;  /* 0x0000000414108981 */ /* 0x000368000c2e1500 */
[----:B------:R0:W5:Y:S04]  /*0480*/  @P2 LDG.E.EL.U16 R13, [R22.64] ;  /* 0x00000004160d2981 */ /* 0x000168000c2e1500 */
[----:B------:R-:W0:Y:S04]  /*0490*/  LDS.U16 R12, [R2.X4+0x200] ;  /* 0x00020000020c7984 */ /* 0x000e280000004400 */
[----:B------:R-:W0:Y:S04]  /*04a0*/  LDS.U16 R17, [R2.X4] ;  /* 0x0000000002117984 */ /* 0x000e280000004400 */
[----:B------:R-:W0:Y:S01]  /*04b0*/  LDS.U16 R0, [R15.X4] ;  /* 0x000000000f007984 */ /* 0x000e220000004400 */
[----:B------:R-:W-:-:S02]  /*04c0*/  FSEL R9, RZ, 2, P0 ;  /* 0x40000000ff097808 */ /* 0x000fc40000000000 */
[----:B------:R-:W-:Y:S02]  /*04d0*/  ISETP.LT.AND P1, PT, R7, c[0x0][0x194], PT ;  /* 0x0000650007007a0c */ /* 0x000fe40003f21270 */
[C---:B------:R-:W-:Y:S01]  /*04e0*/  FSETP.GEU.AND P3, PT, R9.reuse, 1.175494350822287508e-38, PT ;  /* 0x008000000900780b */ /* 0x040fe20003f6e000 */
[----:B-1----:R-:W-:-:S05]  /*04f0*/  FMUL R20, R9, 16777216 ;  /* 0x4b80000009147820 */ /* 0x002fca0000400000 */
[----:B0-----:R-:W-:-:S04]  /*0500*/  FSEL R19, R20, R9, !P3 ;  /* 0x0000000914137208 */ /* 0x001fc80005800000 */
[----:B------:R-:W0:Y:S01]  /*0510*/  MUFU.RCP R22, R19 ;  /* 0x0000001300167308 */ /* 0x000e220000001000 */
[----:B------:R-:W-:Y:S01]  /*0520*/  HADD2.F32 R18, -RZ, R12.H0_H0 ;  /* 0x2000000cff127230 */ /* 0x000fe20000004100 */
[----:B------:R-:W-:Y:S01]  /*0530*/  FSEL R12, RZ, 1, !P2 ;  /* 0x3f800000ff0c7808 */ /* 0x000fe20005000000 */
[----:B------:R-:W-:Y:S02]  /*0540*/  HADD2.F32 R20, -RZ, R17.H0_H0 ;  /* 0x20000011ff147230 */ /* 0x000fe40000004100 */
[----:B------:R-:W-:Y:S01]  /*0550*/  HADD2.F32 R0, -RZ, R0.H0_H0 ;  /* 0x20000000ff007230 */ /* 0x000fe20000004100 */
[----:B---3--:R-:W-:Y:S02]  /*0560*/  SEL R11, R11, RZ, !P0 ;  /* 0x000000ff0b0b7207 */ /* 0x008fe40004000000 */
[----:B----4-:R-:W-:-:S03]  /*0570*/  SEL R21, R10, RZ, !P0 ;  /* 0x000000ff0a157207 */ /* 0x010fc60004000000 */
[----:B------:R-:W-:Y:S01]  /*0580*/  HADD2.F32 R11, -RZ, R11.H0_H0 ;  /* 0x2000000bff0b7230 */ /* 0x000fe20000004100 */
[----:B------:R-:W-:Y:S01]  /*0590*/  FADD R10, R12, R9 ;  /* 0x000000090c0a7221 */ /* 0x000fe20000000000 */
[----:B------:R-:W-:-:S03]  /*05a0*/  HADD2.F32 R15, -RZ, R21.H0_H0 ;  /* 0x20000015ff0f7230 */ /* 0x000fc60000004100 */
[----:B------:R-:W-:Y:S01]  /*05b0*/  FADD R18, R11, R18 ;  /* 0x000000120b127221 */ /* 0x000fe20000000000 */
[----:B------:R-:W-:Y:S01]  /*05c0*/  SEL R11, RZ, 0x3f800000, !P1 ;  /* 0x3f800000ff0b7807 */ /* 0x000fe20004800000 */
[C---:B------:R-:W-:Y:S01]  /*05d0*/  FMUL R17, R10.reuse, 16777216 ;  /* 0x4b8000000a117820 */ /* 0x040fe20000400000 */
[----:B------:R-:W-:Y:S06]  /*05e0*/  BAR.SYNC 0x0 ;  /* 0x0000000000007b1d */ /* 0x000fec0000000000 */
[----:B------:R-:W-:Y:S01]  /*05f0*/  FSETP.GEU.AND P1, PT, R10, 1.175494350822287508e-38, PT ;  /* 0x008000000a00780b */ /* 0x000fe20003f2e000 */
[----:B------:R-:W-:-:S02]  /*0600*/  FADD R21, R15, R20 ;  /* 0x000000140f157221 */ /* 0x000fc40000000000 */
[----:B------:R-:W1:Y:S01]  /*0610*/  SHFL.BFLY PT, R15, R10, 0x10, 0x1f ;  /* 0x0e001f000a0f7f89 */ /* 0x000e6200000e0000 */
[----:B------:R-:W-:Y:S01]  /*0620*/  FSEL R17, R17, R10, !P1 ;  /* 0x0000000a11117208 */ /* 0x000fe20004800000 */
[----:B------:R-:W-:-:S05]  /*0630*/  FMUL R20, R11, 16777216 ;  /* 0x4b8000000b147820 */ /* 0x000fca0000400000 */
[----:B------:R-:W3:Y:S01]  /*0640*/  MUFU.RCP R17, R17 ;  /* 0x0000001100117308 */ /* 0x000ee20000001000 */
[----:B------:R-:W-:Y:S02]  /*0650*/  FSEL R23, R20, R11, !P3 ;  /* 0x0000000b14177208 */ /* 0x000fe40005800000 */
[----:B------:R-:W-:-:S03]  /*0660*/  FSETP.NEU.AND P3, PT, R9, RZ, PT ;  /* 0x000000ff0900720b */ /* 0x000fc60003f6d000 */
[----:B0-----:R-:W-:Y:S01]  /*0670*/  FMUL R22, R22, R23 ;  /* 0x0000001716167220 */ /* 0x001fe20000400000 */
[----:B------:R-:W-:Y:S01]  /*0680*/  @!P1 FMUL R12, R12, 16777216 ;  /* 0x4b8000000c0c9820 */ /* 0x000fe20000400000 */
[----:B------:R-:W-:Y:S02]  /*0690*/  FSETP.NEU.AND P1, PT, R10, RZ, PT ;  /* 0x000000ff0a00720b */ /* 0x000fe40003f2d000 */
[----:B--2---:R-:W-:-:S05]  /*06a0*/  SEL R8, R8, RZ, P2 ;  /* 0x000000ff08087207 */ /* 0x004fca0001000000 */
[----:B------:R-:W-:Y:S01]  /*06b0*/  HADD2.F32 R25, -RZ, R8.H0_H0 ;  /* 0x20000008ff197230 */ /* 0x000fe20000004100 */
[----:B-----5:R-:W-:Y:S02]  /*06c0*/  SEL R14, R14, RZ, !P0 ;  /* 0x000000ff0e0e7207 */ /* 0x020fe40004000000 */
[----:B------:R-:W-:-:S03]  /*06d0*/  SEL R16, R16, RZ, !P0 ;  /* 0x000000ff10107207 */ /* 0x000fc60004000000 */
[----:B------:R-:W-:Y:S02]  /*06e0*/  HADD2.F32 R19, -RZ, R14.H0_H0 ;  /* 0x2000000eff137230 */ /* 0x000fe40000004100 */
[----:B------:R-:W-:Y:S01]  /*06f0*/  HADD2.F32 R8, -RZ, R16.H0_H0 ;  /* 0x20000010ff087230 */ /* 0x000fe20000004100 */
[----:B------:R-:W-:Y:S02]  /*0700*/  SEL R13, R13, RZ, P2 ;  /* 0x000000ff0d0d7207 */ /* 0x000fe40001000000 */
[----:B------:R-:W-:Y:S02]  /*0710*/  FFMA R18, R19, 0.125, R18 ;  /* 0x3e00000013127823 */ /* 0x000fe40000000012 */
[----:B------:R-:W-:Y:S01]  /*0720*/  FFMA R8, R8, 0.125, R21 ;  /* 0x3e00000008087823 */ /* 0x000fe20000000015 */
[----:B------:R-:W-:Y:S01]  /*0730*/  HADD2.F32 R13, -RZ, R13.H0_H0 ;  /* 0x2000000dff0d7230 */ /* 0x000fe20000004100 */
[----:B------:R-:W-:Y:S01]  /*0740*/  FADD R0, R25, R0 ;  /* 0x0000000019007221 */ /* 0x000fe20000000000 */
[----:B------:R-:W-:-:S02]  /*0750*/  FSEL R18, R18, RZ, !P0 ;  /* 0x000000ff12127208 */ /* 0x000fc40004000000 */
[----:B------:R-:W-:Y:S01]  /*0760*/  FSEL R19, R8, RZ, !P0 ;  /* 0x000000ff08137208 */ /* 0x000fe20004000000 */
[----:B------:R-:W-:Y:S01]  /*0770*/  FFMA R13, R13, 0.125, R0 ;  /* 0x3e0000000d0d7823 */ /* 0x000fe20000000000 */
[----:B------:R-:W-:Y:S01]  /*0780*/  FSEL R0, R22, RZ, P3 ;  /* 0x000000ff16007208 */ /* 0x000fe20001800000 */
[----:B---3--:R-:W-:Y:S02]  /*0790*/  FMUL R14, R17, R12 ;  /* 0x0000000c110e7220 */ /* 0x008fe40000400000 */
[----:B------:R-:W-:Y:S01]  /*07a0*/  FADD R18, -R19, R18 ;  /* 0x0000001213127221 */ /* 0x000fe20000000100 */
[----:B------:R-:W-:Y:S01]  /*07b0*/  FSEL R13, R13, RZ, P2 ;  /* 0x000000ff0d0d7208 */ /* 0x000fe20001000000 */
[----:B-1----:R-:W-:Y:S02]  /*07c0*/  FADD R8, R10, R15 ;  /* 0x0000000f0a087221 */ /* 0x002fe40000000000 */
[----:B------:R-:W-:Y:S01]  /*07d0*/  FFMA R12, R18, R0, R19 ;  /* 0x00000000120c7223 */ /* 0x000fe20000000013 */
[----:B------:R-:W-:Y:S01]  /*07e0*/  FSEL R14, R14, RZ, P1 ;  /* 0x000000ff0e0e7208 */ /* 0x000fe20000800000 */
[----:B------:R-:W-:-:S02]  /*07f0*/  FMUL R17, RZ, R17 ;  /* 0x00000011ff117220 */ /* 0x000fc40000400000 */
[--C-:B------:R-:W-:Y:S01]  /*0800*/  FADD R19, R13, -R12.reuse ;  /* 0x8000000c0d137221 */ /* 0x100fe20000000000 */
[C---:B------:R-:W-:Y:S01]  /*0810*/  FSETP.GEU.AND P3, PT, |R8|.reuse, 1.175494350822287508e-38, PT ;  /* 0x008000000800780b */ /* 0x040fe20003f6e200 */
[----:B------:R-:W0:Y:S01]  /*0820*/  SHFL.BFLY PT, R13, R8, 0x8, 0x1f ;  /* 0x0d001f00080d7f89 */ /* 0x000e2200000e0000 */
[----:B------:R-:W-:Y:S01]  /*0830*/  FMUL R21, R8, 0.25 ;  /* 0x3e80000008157820 */ /* 0x000fe20000400000 */
[----:B------:R-:W-:Y:S01]  /*0840*/  FFMA R12, R19, R14, R12 ;  /* 0x0000000e130c7223 */ /* 0x000fe2000000000c */
[----:B------:R-:W-:Y:S01]  /*0850*/  FMUL R18, R18, R18 ;  /* 0x0000001212127220 */ /* 0x000fe20000400000 */
[----:B------:R-:W-:Y:S02]  /*0860*/  FSETP.GT.AND P2, PT, |R8|, 8.50705917302346158658e+37, PT ;  /* 0x7e8000000800780b */ /* 0x000fe40003f44200 */
[----:B------:R-:W-:Y:S01]  /*0870*/  FSEL R20, R17, RZ, P1 ;  /* 0x000000ff11147208 */ /* 0x000fe20000800000 */
[--C-:B------:R-:W-:Y:S01]  /*0880*/  FADD R17, RZ, -R12.reuse ;  /* 0x8000000cff117221 */ /* 0x100fe20000000000 */
[----:B------:R-:W-:Y:S01]  /*0890*/  FMUL R11, R11, R18 ;  /* 0x000000120b0b7220 */ /* 0x000fe20000400000 */
[----:B------:R-:W-:Y:S01]  /*08a0*/  FMUL R16, R19, R19 ;  /* 0x0000001313107220 */ /* 0x000fe20000400000 */
[----:B------:R-:W-:Y:S01]  /*08b0*/  FSEL R21, R21, R8, P2 ;  /* 0x0000000815157208 */ /* 0x000fe20001000000 */
[----:B------:R-:W-:Y:S01]  /*08c0*/  FFMA R12, R17, R20, R12 ;  /* 0x00000014110c7223 */ /* 0x000fe2000000000c */
[----:B------:R-:W-:Y:S01]  /*08d0*/  FFMA R11, R0, R11, RZ ;  /* 0x0000000b000b7223 */ /* 0x000fe200000000ff */
[----:B------:R-:W-:Y:S01]  /*08e0*/  FMUL R16, R9, R16 ;  /* 0x0000001009107220 */ /* 0x000fe20000400000 */
[----:B------:R-:W-:Y:S01]  /*08f0*/  FMUL R17, R17, R17 ;  /* 0x0000001111117220 */ /* 0x000fe20000400000 */
[----:B------:R-:W-:Y:S01]  /*0900*/  @!P3 FMUL R21, R21, 16777216 ;  /* 0x4b8000001515b820 */ /* 0x000fe20000400000 */
[----:B------:R-:W1:Y:S01]  /*0910*/  SHFL.BFLY PT, R19, R12, 0x10, 0x1f ;  /* 0x0e001f000c137f89 */ /* 0x000e6200000e0000 */
[----:B------:R-:W-:Y:S01]  /*0920*/  FFMA R11, R14, R16, R11 ;  /* 0x000000100e0b7223 */ /* 0x000fe2000000000b */
[----:B------:R-:W-:Y:S01]  /*0930*/  FMUL R17, R10, R17 ;  /* 0x000000110a117220 */ /* 0x000fe20000400000 */
[----:B------:R-:W2:Y:S03]  /*0940*/  MUFU.RCP R18, R21 ;  /* 0x0000001500127308 */ /* 0x000ea60000001000 */
[----:B------:R-:W-:Y:S01]  /*0950*/  FFMA R11, R20, R17, R11 ;  /* 0x00000011140b7223 */ /* 0x000fe2000000000b */
[----:B------:R-:W-:Y:S01]  /*0960*/  @P2 FMUL R15, R15, 0.25 ;  /* 0x3e8000000f0f2820 */ /* 0x000fe20000400000 */
[----:B0-----:R-:W-:-:S03]  /*0970*/  FADD R0, R8, R13 ;  /* 0x0000000d08007221 */ /* 0x001fc60000000000 */
[----:B------:R-:W0:Y:S01]  /*0980*/  SHFL.BFLY PT, R14, R11, 0x10, 0x1f ;  /* 0x0e001f000b0e7f89 */ /* 0x000e2200000e0000 */
[----:B------:R-:W-:Y:S01]  /*0990*/  @!P3 FMUL R15, R15, 16777216 ;  /* 0x4b8000000f0fb820 */ /* 0x000fe20000400000 */
[----:B------:R-:W-:Y:S02]  /*09a0*/  FSETP.GEU.AND P3, PT, |R0|, 1.175494350822287508e-38, PT ;  /* 0x008000000000780b */ /* 0x000fe40003f6e200 */
[----:B------:R-:W-:Y:S01]  /*09b0*/  FSETP.NEU.AND P2, PT, R8, RZ, PT ;  /* 0x000000ff0800720b */ /* 0x000fe20003f4d000 */
[----:B------:R-:W3:Y:S01]  /*09c0*/  SHFL.BFLY PT, R9, R0, 0x4, 0x1f ;  /* 0x0c801f0000097f89 */ /* 0x000ee200000e0000 */
[----:B------:R-:W-:Y:S01]  /*09d0*/  FSETP.GT.AND P1, PT, |R0|, 8.50705917302346158658e+37, PT ;  /* 0x7e8000000000780b */ /* 0x000fe20003f24200 */
[----:B--2---:R-:W-:Y:S01]  /*09e0*/  FMUL R18, R18, R15 ;  /* 0x0000000f12127220 */ /* 0x004fe20000400000 */
[----:B------:R-:W-:-:S04]  /*09f0*/  FMUL R15, R0, 0.25 ;  /* 0x3e800000000f7820 */ /* 0x000fc80000400000 */
[----:B------:R-:W-:Y:S01]  /*0a00*/  FSEL R18, R18, RZ, P2 ;  /* 0x000000ff12127208 */ /* 0x000fe20001000000 */
[----:B-1----:R-:W-:Y:S01]  /*0a10*/  FADD R19, -R12, R19 ;  /* 0x000000130c137221 */ /* 0x002fe20000000100 */
[----:B------:R-:W-:-:S03]  /*0a20*/  FSEL R16, R15, R0, P1 ;  /* 0x000000000f107208 */ /* 0x000fc60000800000 */
[C---:B------:R-:W-:Y:S01]  /*0a30*/  FFMA R12, R19.reuse, R18, R12 ;  /* 0x00000012130c7223 */ /* 0x040fe2000000000c */
[----:B------:R-:W-:Y:S01]  /*0a40*/  FMUL R19, R19, R19 ;  /* 0x0000001313137220 */ /* 0x000fe20000400000 */
[----:B------:R-:W-:-:S03]  /*0a50*/  @!P3 FMUL R16, R16, 16777216 ;  /* 0x4b8000001010b820 */ /* 0x000fc60000400000 */
[----:B------:R-:W1:Y:S01]  /*0a60*/  SHFL.BFLY PT, R15, R12, 0x8, 0x1f ;  /* 0x0d001f000c0f7f89 */ /* 0x000e6200000e0000 */
[----:B------:R-:W-:Y:S01]  /*0a70*/  FMUL R19, R10, R19 ;  /* 0x000000130a137220 */ /* 0x000fe20000400000 */
[----:B0-----:R-:W-:Y:S01]  /*0a80*/  FADD R11, R11, R14 ;  /* 0x0000000e0b0b7221 */ /* 0x001fe20000000000 */
[----:B------:R-:W0:Y:S03]  /*0a90*/  MUFU.RCP R16, R16 ;  /* 0x0000001000107308 */ /* 0x000e260000001000 */
[----:B------:R-:W-:Y:S01]  /*0aa0*/  FFMA R19, R18, R19, R11 ;  /* 0x0000001312137223 */ /* 0x000fe2000000000b */
[----:B------:R-:W-:Y:S01]  /*0ab0*/  @P1 FMUL R13, R13, 0.25 ;  /* 0x3e8000000d0d1820 */ /* 0x000fe20000400000 */
[----:B---3--:R-:W-:-:S03]  /*0ac0*/  FADD R10, R0, R9 ;  /* 0x00000009000a7221 */ /* 0x008fc60000000000 */
[----:B------:R-:W2:Y:S01]  /*0ad0*/  SHFL.BFLY PT, R14, R19, 0x8, 0x1f ;  /* 0x0d001f00130e7f89 */ /* 0x000ea200000e0000 */
[----:B------:R-:W-:Y:S01]  /*0ae0*/  @!P3 FMUL R13, R13, 16777216 ;  /* 0x4b8000000d0db820 */ /* 0x000fe20000400000 */
[C---:B------:R-:W-:Y:S01]  /*0af0*/  FSETP.GEU.AND P3, PT, |R10|.reuse, 1.175494350822287508e-38, PT ;  /* 0x008000000a00780b */ /* 0x040fe20003f6e200 */
[----:B------:R-:W-:Y:S01]  /*0b00*/  FMUL R17, R10, 0.25 ;  /* 0x3e8000000a117820 */ /* 0x000fe20000400000 */
[----:B------:R-:W-:Y:S01]  /*0b10*/  FSETP.NEU.AND P2, PT, R0, RZ, PT ;  /* 0x000000ff0000720b */ /* 0x000fe20003f4d000 */
[----:B------:R-:W3:Y:S01]  /*0b20*/  SHFL.BFLY PT, R11, R10, 0x2, 0x1f ;  /* 0x0c401f000a0b7f89 */ /* 0x000ee200000e0000 */
[----:B------:R-:W-:Y:S01]  /*0b30*/  FSETP.GT.AND P1, PT, |R10|, 8.50705917302346158658e+37, PT ;  /* 0x7e8000000a00780b */ /* 0x000fe20003f24200 */
[----:B0-----:R-:W-:-:S03]  /*0b40*/  FMUL R13, R16, R13 ;  /* 0x0000000d100d7220 */ /* 0x001fc60000400000 */
[----:B------:R-:W-:Y:S02]  /*0b50*/  FSEL R16, R17, R10, P1 ;  /* 0x0000000a11107208 */ /* 0x000fe40000800000 */
[----:B------:R-:W-:Y:S01]  /*0b60*/  FSEL R13, R13, RZ, P2 ;  /* 0x000000ff0d0d7208 */ /* 0x000fe20001000000 */
[----:B-1----:R-:W-:Y:S02]  /*0b70*/  FADD R15, -R12, R15 ;  /* 0x0000000f0c0f7221 */ /* 0x002fe40000000100 */
[----:B------:R-:W-:Y:S02]  /*0b80*/  @!P3 FMUL R16, R16, 16777216 ;  /* 0x4b8000001010b820 */ /* 0x000fe40000400000 */
[C---:B------:R-:W-:Y:S01]  /*0b90*/  FFMA R12, R15.reuse, R13, R12 ;  /* 0x0000000d0f0c7223 */ /* 0x040fe2000000000c */
[----:B------:R-:W-:-:S03]  /*0ba0*/  FMUL R15, R15, R15 ;  /* 0x0000000f0f0f7220 */ /* 0x000fc60000400000 */
[----:B------:R-:W0:Y:S01]  /*0bb0*/  MUFU.RCP R16, R16 ;  /* 0x0000001000107308 */ /* 0x000e220000001000 */
[----:B------:R-:W-:Y:S01]  /*0bc0*/  FMUL R15, R8, R15 ;  /* 0x0000000f080f7220 */ /* 0x000fe20000400000 */
[----:B------:R-:W1:Y:S01]  /*0bd0*/  SHFL.BFLY PT, R17, R12, 0x4, 0x1f ;  /* 0x0c801f000c117f89 */ /* 0x000e6200000e0000 */
[----:B--2---:R-:W-:-:S04]  /*0be0*/  FADD R14, R19, R14 ;  /* 0x0000000e130e7221 */ /* 0x004fc80000000000 */
        /* <DEDUP_REMOVED lines=8> */
[----:B0-----:R-:W-:Y:S01]  /*0c70*/  FMUL R9, R16, R9 ;  /* 0x0000000910097220 */ /* 0x001fe20000400000 */
[----:B------:R-:W-:-:S04]  /*0c80*/  FSETP.GT.AND P1, PT, |R8|, 8.50705917302346158658e+37, PT ;  /* 0x7e8000000800780b */ /* 0x000fc80003f24200 */
[----:B------:R-:W-:Y:S02]  /*0c90*/  FSEL R15, R9, RZ, P2 ;  /* 0x000000ff090f7208 */ /* 0x000fe40001000000 */
[----:B------:R-:W-:Y:S01]  /*0ca0*/  FSEL R16, R19, R8, P1 ;  /* 0x0000000813107208 */ /* 0x000fe20000800000 */
[----:B-1----:R-:W-:Y:S01]  /*0cb0*/  FADD R17, -R12, R17 ;  /* 0x000000110c117221 */ /* 0x002fe20000000100 */
[----:B------:R-:W0:Y:S03]  /*0cc0*/  SHFL.BFLY PT, R9, R8, 0x1, 0x1f ;  /* 0x0c201f0008097f89 */ /* 0x000e2600000e0000 */
[----:B------:R-:W-:Y:S01]  /*0cd0*/  @!P3 FMUL R16, R16, 16777216 ;  /* 0x4b8000001010b820 */ /* 0x000fe20000400000 */
[C---:B------:R-:W-:Y:S01]  /*0ce0*/  FFMA R12, R17.reuse, R15, R12 ;  /* 0x0000000f110c7223 */ /* 0x040fe2000000000c */
[----:B------:R-:W-:-:S04]  /*0cf0*/  FMUL R17, R17, R17 ;  /* 0x0000001111117220 */ /* 0x000fc80000400000 */
[----:B------:R-:W-:Y:S01]  /*0d00*/  FMUL R17, R0, R17 ;  /* 0x0000001100117220 */ /* 0x000fe20000400000 */
[----:B------:R-:W1:Y:S01]  /*0d10*/  SHFL.BFLY PT, R19, R12, 0x2, 0x1f ;  /* 0x0c401f000c137f89 */ /* 0x000e6200000e0000 */
[----:B--2---:R-:W-:Y:S01]  /*0d20*/  FADD R14, R14, R13 ;  /* 0x0000000d0e0e7221 */ /* 0x004fe20000000000 */
[----:B------:R-:W2:Y:S03]  /*0d30*/  MUFU.RCP R16, R16 ;  /* 0x0000001000107308 */ /* 0x000ea60000001000 */
[----:B------:R-:W-:Y:S01]  /*0d40*/  FFMA R14, R15, R17, R14 ;  /* 0x000000110f0e7223 */ /* 0x000fe2000000000e */
[----:B------:R-:W-:-:S04]  /*0d50*/  @P1 FMUL R11, R11, 0.25 ;  /* 0x3e8000000b0b1820 */ /* 0x000fc80000400000 */
[----:B------:R-:W3:Y:S01]  /*0d60*/  SHFL.BFLY PT, R13, R14, 0x2, 0x1f ;  /* 0x0c401f000e0d7f89 */ /* 0x000ee200000e0000 */
[----:B------:R-:W-:Y:S01]  /*0d70*/  @!P3 FMUL R11, R11, 16777216 ;  /* 0x4b8000000b0bb820 */ /* 0x000fe20000400000 */
[C---:B------:R-:W-:Y:S01]  /*0d80*/  FSETP.NEU.AND P1, PT, R8.reuse, RZ, PT ;  /* 0x000000ff0800720b */ /* 0x040fe20003f2d000 */
[----:B0-----:R-:W-:Y:S02]  /*0d90*/  FADD R0, R8, R9 ;  /* 0x0000000908007221 */ /* 0x001fe40000000000 */
[----:B--2---:R-:W-:-:S03]  /*0da0*/  FMUL R11, R16, R11 ;  /* 0x0000000b100b7220 */ /* 0x004fc60000400000 */
[----:B------:R-:W-:Y:S02]  /*0db0*/  FSETP.GEU.AND P2, PT, |R0|, 1.175494350822287508e-38, PT ;  /* 0x008000000000780b */ /* 0x000fe40003f4e200 */
[----:B------:R-:W-:Y:S01]  /*0dc0*/  FSEL R11, R11, RZ, P1 ;  /* 0x000000ff0b0b7208 */ /* 0x000fe20000800000 */
[----:B-1----:R-:W-:Y:S01]  /*0dd0*/  FADD R19, -R12, R19 ;  /* 0x000000130c137221 */ /* 0x002fe20000000100 */
[C---:B------:R-:W-:Y:S01]  /*0de0*/  FMUL R15, R0.reuse, 0.25 ;  /* 0x3e800000000f7820 */ /* 0x040fe20000400000 */
[----:B------:R-:W-:Y:S02]  /*0df0*/  FSETP.GT.AND P1, PT, |R0|, 8.50705917302346158658e+37, PT ;  /* 0x7e8000000000780b */ /* 0x000fe40003f24200 */
[C---:B------:R-:W-:Y:S01]  /*0e00*/  FFMA R12, R19.reuse, R11, R12 ;  /* 0x0000000b130c7223 */ /* 0x040fe2000000000c */
[----:B------:R-:W-:Y:S01]  /*0e10*/  FMUL R19, R19, R19 ;  /* 0x0000001313137220 */ /* 0x000fe20000400000 */
[----:B------:R-:W-:-:S03]  /*0e20*/  FSEL R15, R15, R0, P1 ;  /* 0x000000000f0f7208 */ /* 0x000fc60000800000 */
[----:B------:R-:W-:Y:S01]  /*0e30*/  FMUL R19, R10, R19 ;  /* 0x000000130a137220 */ /* 0x000fe20000400000 */
[----:B---3--:R-:W-:Y:S02]  /*0e40*/  FADD R14, R14, R13 ;  /* 0x0000000d0e0e7221 */ /* 0x008fe40000000000 */
[----:B------:R-:W0:Y:S01]  /*0e50*/  SHFL.BFLY PT, R13, R12, 0x1, 0x1f ;  /* 0x0c201f000c0d7f89 */ /* 0x000e2200000e0000 */
[----:B------:R-:W-:Y:S01]  /*0e60*/  @!P2 FMUL R15, R15, 16777216 ;  /* 0x4b8000000f0fa820 */ /* 0x000fe20000400000 */
[----:B------:R-:W-:-:S03]  /*0e70*/  FFMA R14, R11, R19, R14 ;  /* 0x000000130b0e7223 */ /* 0x000fc6000000000e */
[----:B------:R-:W1:Y:S02]  /*0e80*/  MUFU.RCP R10, R15 ;  /* 0x0000000f000a7308 */ /* 0x000e640000001000 */
[----:B------:R-:W2:Y:S01]  /*0e90*/  SHFL.BFLY PT, R11, R14, 0x1, 0x1f ;  /* 0x0c201f000e0b7f89 */ /* 0x000ea200000e0000 */
[----:B------:R-:W-:-:S04]  /*0ea0*/  @P1 FMUL R9, R9, 0.25 ;  /* 0x3e80000009091820 */ /* 0x000fc80000400000 */
[----:B------:R-:W-:Y:S01]  /*0eb0*/  @!P2 FMUL R9, R9, 16777216 ;  /* 0x4b8000000909a820 */ /* 0x000fe20000400000 */
[----:B------:R-:W-:-:S03]  /*0ec0*/  FSETP.NEU.AND P1, PT, R0, RZ, PT ;  /* 0x000000ff0000720b */ /* 0x000fc60003f2d000 */
[----:B-1----:R-:W-:Y:S01]  /*0ed0*/  FMUL R10, R10, R9 ;  /* 0x000000090a0a7220 */ /* 0x002fe20000400000 */
[----:B0-----:R-:W-:-:S04]  /*0ee0*/  FADD R13, -R12, R13 ;  /* 0x0000000d0c0d7221 */ /* 0x001fc80000000100 */
[----:B------:R-:W-:Y:S01]  /*0ef0*/  FSEL R10, R10, RZ, P1 ;  /* 0x000000ff0a0a7208 */ /* 0x000fe20000800000 */
[C---:B------:R-:W-:Y:S01]  /*0f00*/  FMUL R9, R13.reuse, R13 ;  /* 0x0000000d0d097220 */ /* 0x040fe20000400000 */
[C---:B------:R-:W-:Y:S02]  /*0f10*/  LOP3.LUT P1, RZ, R4.reuse, 0x1f, RZ, 0xc0, !PT ;  /* 0x0000001f04ff7812 */ /* 0x040fe4000782c0ff */
[----:B------:R-:W-:Y:S01]  /*0f20*/  ISETP.GE.AND P2, PT, R4, 0x4, PT ;  /* 0x000000040400780c */ /* 0x000fe20003f46270 */
[----:B--2---:R-:W-:Y:S01]  /*0f30*/  FADD R11, R14, R11 ;  /* 0x0000000b0e0b7221 */ /* 0x004fe20000000000 */
[----:B------:R-:W-:Y:S01]  /*0f40*/  FMUL R9, R8, R9 ;  /* 0x0000000908097220 */ /* 0x000fe20000400000 */
[----:B------:R-:W-:Y:S01]  /*0f50*/  SHF.R.U32.HI R8, RZ, 0x3, R4 ;  /* 0x00000003ff087819 */ /* 0x000fe20000011604 */
[----:B------:R-:W-:Y:S02]  /*0f60*/  FFMA R12, R13, R10, R12 ;  /* 0x0000000a0d0c7223 */ /* 0x000fe4000000000c */
[----:B------:R-:W-:Y:S01]  /*0f70*/  FFMA R14, R10, R9, R11 ;  /* 0x000000090a0e7223 */ /* 0x000fe2000000000b */
[----:B------:R-:W-:-:S05]  /*0f80*/  LOP3.LUT R9, R8, 0xc, RZ, 0xc0, !PT ;  /* 0x0000000c08097812 */ /* 0x000fca00078ec0ff */
[----:B------:R-:W-:Y:S04]  /*0f90*/  @!P1 STS [R9+0x20], R0 ;  /* 0x0000200009009388 */ /* 0x000fe80000000800 */
[----:B------:R-:W-:Y:S04]  /*0fa0*/  @!P1 STS [R9], R12 ;  /* 0x0000000c09009388 */ /* 0x000fe80000000800 */
[----:B------:R-:W-:Y:S04]  /*0fb0*/  @!P1 STS [R9+0x10], R14 ;  /* 0x0000100e09009388 */ /* 0x000fe80000000800 */
[----:B------:R-:W-:Y:S06]  /*0fc0*/  BAR.SYNC 0x0 ;  /* 0x0000000000007b1d */ /* 0x000fec0000000000 */
[----:B------:R-:W0:Y:S04]  /*0fd0*/  @!P2 LDS R6, [R4.X4+0x20] ;  /* 0x000020000406a984 */ /* 0x000e280000004800 */
[----:B------:R-:W1:Y:S04]  /*0fe0*/  @!P2 LDS R5, [R4.X4] ;  /* 0x000000000405a984 */ /* 0x000e680000004800 */
[----:B------:R-:W-:Y:S04]  /*0ff0*/  @!P2 LDS R3, [R4.X4+0x10] ;  /* 0x000010000403a984 */ /* 0x000fe80000004800 */
[----:B0-----:R-:W0:Y:S04]  /*1000*/  SHFL.BFLY PT, R11, R6, 0x2, 0x1f ;  /* 0x0c401f00060b7f89 */ /* 0x001e2800000e0000 */
[----:B-1----:R-:W-:Y:S01]  /*1010*/  SHFL.BFLY PT, R0, R5, 0x2, 0x1f ;  /* 0x0c401f0005007f89 */ /* 0x002fe200000e0000 */
[----:B0-----:R-:W-:-:S05]  /*1020*/  FADD R10, R6, R11 ;  /* 0x0000000b060a7221 */ /* 0x001fca0000000000 */
[C---:B------:R-:W-:Y:S01]  /*1030*/  FSETP.GEU.AND P2, PT, |R10|.reuse, 1.175494350822287508e-38, PT ;  /* 0x008000000a00780b */ /* 0x040fe20003f4e200 */
[C---:B------:R-:W-:Y:S01]  /*1040*/  FMUL R13, R10.reuse, 0.25 ;  /* 0x3e8000000a0d7820 */ /* 0x040fe20000400000 */
[----:B------:R-:W-:Y:S01]  /*1050*/  FSETP.GT.AND P1, PT, |R10|, 8.50705917302346158658e+37, PT ;  /* 0x7e8000000a00780b */ /* 0x000fe20003f24200 */
[----:B------:R-:W0:Y:S03]  /*1060*/  SHFL.BFLY PT, R15, R10, 0x1, 0x1f ;  /* 0x0c201f000a0f7f89 */ /* 0x000e2600000e0000 */
[----:B------:R-:W-:-:S07]  /*1070*/  FSEL R13, R13, R10, P1 ;  /* 0x0000000a0d0d7208 */ /* 0x000fce0000800000 */
[----:B------:R-:W-:-:S04]  /*1080*/  @!P2 FMUL R13, R13, 16777216 ;  /* 0x4b8000000d0da820 */ /* 0x000fc80000400000 */
[----:B------:R-:W1:Y:S01]  /*1090*/  MUFU.RCP R12, R13 ;  /* 0x0000000d000c7308 */ /* 0x000e620000001000 */
[----:B------:R-:W2:Y:S01]  /*10a0*/  SHFL.BFLY PT, R8, R3, 0x2, 0x1f ;  /* 0x0c401f0003087f89 */ /* 0x000ea200000e0000 */
[----:B------:R-:W-:-:S04]  /*10b0*/  @P1 FMUL R11, R11, 0.25 ;  /* 0x3e8000000b0b1820 */ /* 0x000fc80000400000 */
[----:B------:R-:W-:Y:S01]  /*10c0*/  @!P2 FMUL R11, R11, 16777216 ;  /* 0x4b8000000b0ba820 */ /* 0x000fe20000400000 */
[C---:B------:R-:W-:Y:S01]  /*10d0*/  FSETP.NEU.AND P1, PT, R10.reuse, RZ, PT ;  /* 0x000000ff0a00720b */ /* 0x040fe20003f2d000 */
[----:B0-----:R-:W-:Y:S01]  /*10e0*/  FADD R17, R10, R15 ;  /* 0x0000000f0a117221 */ /* 0x001fe20000000000 */
[----:B------:R-:W-:Y:S01]  /*10f0*/  FADD R0, -R5, R0 ;  /* 0x0000000005007221 */ /* 0x000fe20000000100 */
[----:B-1----:R-:W-:-:S03]  /*1100*/  FMUL R12, R12, R11 ;  /* 0x0000000b0c0c7220 */ /* 0x002fc60000400000 */
[C---:B------:R-:W-:Y:S02]  /*1110*/  FSETP.GEU.AND P2, PT, |R17|.reuse, 1.175494350822287508e-38, PT ;  /* 0x008000001100780b */ /* 0x040fe40003f4e200 */
[----:B------:R-:W-:Y:S01]  /*1120*/  FSEL R12, R12, RZ, P1 ;  /* 0x000000ff0c0c7208 */ /* 0x000fe20000800000 */
[C---:B------:R-:W-:Y:S01]  /*1130*/  FMUL R14, R17.reuse, 0.25 ;  /* 0x3e800000110e7820 */ /* 0x040fe20000400000 */
[C---:B------:R-:W-:Y:S01]  /*1140*/  FMUL R9, R0.reuse, R0 ;  /* 0x0000000000097220 */ /* 0x040fe20000400000 */
[----:B------:R-:W-:Y:S02]  /*1150*/  FSETP.GT.AND P1, PT, |R17|, 8.50705917302346158658e+37, PT ;  /* 0x7e8000001100780b */ /* 0x000fe40003f24200 */
[----:B------:R-:W-:Y:S01]  /*1160*/  FFMA R0, R0, R12, R5 ;  /* 0x0000000c00007223 */ /* 0x000fe20000000005 */
[----:B--2---:R-:W-:Y:S01]  /*1170*/  FADD R3, R3, R8 ;  /* 0x0000000803037221 */ /* 0x004fe20000000000 */
[----:B------:R-:W-:Y:S01]  /*1180*/  FSEL R14, R14, R17, P1 ;  /* 0x000000110e0e7208 */ /* 0x000fe20000800000 */
[----:B------:R-:W-:-:S02]  /*1190*/  FMUL R9, R6, R9 ;  /* 0x0000000906097220 */ /* 0x000fc40000400000 */
[----:B------:R-:W0:Y:S02]  /*11a0*/  SHFL.BFLY PT, R5, R0, 0x1, 0x1f ;  /* 0x0c201f0000057f89 */ /* 0x000e2400000e0000 */
[----:B------:R-:W-:Y:S01]  /*11b0*/  FFMA R3, R12, R9, R3 ;  /* 0x000000090c037223 */ /* 0x000fe20000000003 */
[----:B------:R-:W-:-:S04]  /*11c0*/  @!P2 FMUL R14, R14, 16777216 ;  /* 0x4b8000000e0ea820 */ /* 0x000fc80000400000 */
[----:B------:R-:W1:Y:S02]  /*11d0*/  SHFL.BFLY PT, R6, R3, 0x1, 0x1f ;  /* 0x0c201f0003067f89 */ /* 0x000e6400000e0000 */
[----:B------:R-:W2:Y:S01]  /*11e0*/  MUFU.RCP R14, R14 ;  /* 0x0000000e000e7308 */ /* 0x000ea20000001000 */
[----:B------:R-:W-:Y:S01]  /*11f0*/  @P1 FMUL R15, R15, 0.25 ;  /* 0x3e8000000f0f1820 */ /* 0x000fe20000400000 */
[----:B------:R-:W-:-:S03]  /*1200*/  LOP3.LUT P1, RZ, R4, 0x3, RZ, 0xc0, !PT ;  /* 0x0000000304ff7812 */ /* 0x000fc6000782c0ff */
[----:B------:R-:W-:Y:S01]  /*1210*/  @!P2 FMUL R15, R15, 16777216 ;  /* 0x4b8000000f0fa820 */ /* 0x000fe20000400000 */
[----:B------:R-:W-:Y:S02]  /*1220*/  FSETP.NEU.AND P2, PT, R17, RZ, PT ;  /* 0x000000ff1100720b */ /* 0x000fe40003f4d000 */
[----:B------:R-:W-:Y:S01]  /*1230*/  ISETP.LT.AND P1, PT, R4, 0x4, !P1 ;  /* 0x000000040400780c */ /* 0x000fe20004f21270 */
[----:B0-----:R-:W-:Y:S01]  /*1240*/  FADD R5, -R0, R5 ;  /* 0x0000000500057221 */ /* 0x001fe20000000100 */
[----:B--2---:R-:W-:-:S03]  /*1250*/  FMUL R15, R14, R15 ;  /* 0x0000000f0e0f7220 */ /* 0x004fc60000400000 */
[----:B------:R-:W-:Y:S02]  /*1260*/  FMUL R9, R5, R5 ;  /* 0x0000000505097220 */ /* 0x000fe40000400000 */
[----:B------:R-:W-:Y:S01]  /*1270*/  FSEL R15, R15, RZ, P2 ;  /* 0x000000ff0f0f7208 */ /* 0x000fe20001000000 */
[----:B-1----:R-:W-:Y:S01]  /*1280*/  FADD R6, R3, R6 ;  /* 0x0000000603067221 */ /* 0x002fe20000000000 */
[----:B------:R-:W-:-:S03]  /*1290*/  FMUL R9, R10, R9 ;  /* 0x000000090a097220 */ /* 0x000fc60000400000 */
[----:B------:R-:W-:Y:S01]  /*12a0*/  FFMA R5, R5, R15, R0 ;  /* 0x0000000f05057223 */ /* 0x000fe20000000000 */
[----:B------:R-:W-:Y:S01]  /*12b0*/  FFMA R9, R15, R9, R6 ;  /* 0x000000090f097223 */ /* 0x000fe20000000006 */
[----:B------:R-:W-:Y:S04]  /*12c0*/  @P1 STS [R4.X4+0x20], R17 ;  /* 0x0000201104001388 */ /* 0x000fe80000004800 */
[----:B------:R-:W-:Y:S04]  /*12d0*/  @P1 STS [R4.X4], R5 ;  /* 0x0000000504001388 */ /* 0x000fe80000004800 */
[----:B------:R-:W-:Y:S04]  /*12e0*/  @P1 STS [R4.X4+0x10], R9 ;  /* 0x0000100904001388 */ /* 0x000fe80000004800 */
[----:B------:R-:W-:Y:S06]  /*12f0*/  BAR.SYNC 0x0 ;  /* 0x0000000000007b1d */ /* 0x000fec0000000000 */
[----:B------:R-:W0:Y:S01]  /*1300*/  LDS R11, [RZ] ;  /* 0x00000000ff0b7984 */ /* 0x000e220000000800 */
[----:B------:R-:W-:-:S02]  /*1310*/  ISETP.EQ.AND P0, PT, R2, RZ, !P0 ;  /* 0x000000ff0200720c */ /* 0x000fc40004702270 */
[----:B------:R-:W-:-:S05]  /*1320*/  MOV R0, 0x4 ;  /* 0x0000000400007802 */ /* 0x000fca0000000f00 */
[----:B------:R-:W-:-:S06]  /*1330*/  IMAD.WIDE R2, R7, R0, c[0x0][0x178] ;  /* 0x00005e0007027625 */ /* 0x000fcc00078e0200 */
[----:B0-----:R0:W-:Y:S01]  /*1340*/  @P0 STG.E [R2.64], R11 ;  /* 0x0000000b02000986 */ /* 0x0011e2000c101904 */
[----:B------:R-:W-:Y:S05]  /*1350*/  @!P0 EXIT ;  /* 0x000000000000894d */ /* 0x000fea0003800000 */
[----:B------:R-:W1:Y:S01]  /*1360*/  LDS R5, [0x10] ;  /* 0x00001000ff057984 */ /* 0x000e620000000800 */
[----:B0-----:R-:W-:-:S05]  /*1370*/  IMAD.WIDE R2, R7, R0, c[0x0][0x180] ;  /* 0x0000600007027625 */ /* 0x001fca00078e0200 */
[----:B-1----:R-:W-:Y:S01]  /*1380*/  STG.E [R2.64], R5 ;  /* 0x0000000502007986 */ /* 0x002fe2000c101904 */
[----:B------:R-:W-:Y:S05]  /*1390*/  EXIT ;  /* 0x000000000000794d */ /* 0x000fea0003800000 */
.L_x_0:
[----:B------:R-:W-:-:S00]  /*13a0*/  BRA `(.L_x_0) ;  /* 0xfffffff000007947 */ /* 0x000fc0000383ffff */
[----:B------:R-:W-:-:S00]  /*13b0*/  NOP ;  /* 0x0000000000007918 */ /* 0x000fc00000000000 */
        /* <DEDUP_REMOVED lines=12> */
.L_x_1:


//--------------------- .nv.shared.triton__0d1d2d3d4d56789de --------------------------
	.section	.nv.shared.triton__0d1d2d3d4d56789de,"aw",@nobits
	.align	16
